//
// Generated by NVIDIA NVVM Compiler
//
// Compiler Build ID: CL-36424714
// Cuda compilation tools, release 13.0, V13.0.88
// Based on NVVM 20.0.0
//

.version 9.0
.target sm_100
.address_size 64

	// .globl	_Z12nonAtomicAddPi

.visible .entry _Z12nonAtomicAddPi(
	.param .u64 .ptr .align 1 _Z12nonAtomicAddPi_param_0
)
{
	.reg .b32 	%r<3>;
	.reg .b64 	%rd<3>;

	ld.param.u64 	%rd1, [_Z12nonAtomicAddPi_param_0];
	cvta.to.global.u64 	%rd2, %rd1;
	ld.global.u32 	%r1, [%rd2];
	add.s32 	%r2, %r1, 1;
	st.global.u32 	[%rd2], %r2;
	ret;

}
	// .globl	_Z9atomicAddPi
.visible .entry _Z9atomicAddPi(
	.param .u64 .ptr .align 1 _Z9atomicAddPi_param_0
)
{
	.reg .b32 	%r<2>;
	.reg .b64 	%rd<3>;

	ld.param.u64 	%rd1, [_Z9atomicAddPi_param_0];
	cvta.to.global.u64 	%rd2, %rd1;
	atom.global.add.u32 	%r1, [%rd2], 1;
	ret;

}


// ===== COMPILED SASS (sm_100) =====

	.target	sm_100

	.elftype	@"ET_EXEC"


//--------------------- .note.nv.tkinfo           --------------------------
	.section	.note.nv.tkinfo,"",@"SHT_NOTE"
	.sectionflags	@"SHF_NOTE_NV_TKINFO"
	.tkinfo
        /*0018*/ 	.word	0x00000002
        /*0030*/ 	.string	""
        /*0030*/ 	.string	"ptxas"
        /*0030*/ 	.string	"Cuda compilation tools, release 13.0, V13.0.88"
        /*0030*/ 	.string	"Build cuda_13.0.r13.0/compiler.36424714_0"
        /*0030*/ 	.string	"-arch sm_100 -m 64 "



//--------------------- .note.nv.cuinfo           --------------------------
	.section	.note.nv.cuinfo,"",@"SHT_NOTE"
	.sectionflags	@"SHF_NOTE_NV_CUINFO"
        /*0018*/ 	.short	0x0002
        /*001a*/ 	.short	0x0064
        /*001c*/ 	.short	0x0082
	.zero		2


//--------------------- .nv.info                  --------------------------
	.section	.nv.info,"",@"SHT_CUDA_INFO"
	.align	4


	//----- nvinfo : EIATTR_REGCOUNT
	.align		4
        /*0000*/ 	.byte	0x04, 0x2f
        /*0002*/ 	.short	(.L_1 - .L_0)
	.align		4
.L_0:
        /*0004*/ 	.word	index@(_Z12nonAtomicAddPi)
        /*0008*/ 	.word	0x00000008


	//----- nvinfo : EIATTR_FRAME_SIZE
	.align		4
.L_1:
        /*000c*/ 	.byte	0x04, 0x11
        /*000e*/ 	.short	(.L_3 - .L_2)
	.align		4
.L_2:
        /*0010*/ 	.word	index@(_Z12nonAtomicAddPi)
        /*0014*/ 	.word	0x00000000


	//----- nvinfo : EIATTR_REGCOUNT
	.align		4
.L_3:
        /*0018*/ 	.byte	0x04, 0x2f
        /*001a*/ 	.short	(.L_5 - .L_4)
	.align		4
.L_4:
        /*001c*/ 	.word	index@(_Z9atomicAddPi)
        /*0020*/ 	.word	0x00000008


	//----- nvinfo : EIATTR_FRAME_SIZE
	.align		4
.L_5:
        /*0024*/ 	.byte	0x04, 0x11
        /*0026*/ 	.short	(.L_7 - .L_6)
	.align		4
.L_6:
        /*0028*/ 	.word	index@(_Z9atomicAddPi)
        /*002c*/ 	.word	0x00000000


	//----- nvinfo : EIATTR_MIN_STACK_SIZE
	.align		4
.L_7:
        /*0030*/ 	.byte	0x04, 0x12
        /*0032*/ 	.short	(.L_9 - .L_8)
	.align		4
.L_8:
        /*0034*/ 	.word	index@(_Z9atomicAddPi)
        /*0038*/ 	.word	0x00000000


	//----- nvinfo : EIATTR_MIN_STACK_SIZE
	.align		4
.L_9:
        /*003c*/ 	.byte	0x04, 0x12
        /*003e*/ 	.short	(.L_11 - .L_10)
	.align		4
.L_10:
        /*0040*/ 	.word	index@(_Z12nonAtomicAddPi)
        /*0044*/ 	.word	0x00000000
.L_11:


//--------------------- .nv.compat                --------------------------
	.section	.nv.compat,"",@"SHT_CUDA_COMPAT_INFO"
	.align	4
        /*0000*/ 	.byte	0x02, 0x09, 0x00, 0x00, 0x02, 0x02, 0x01, 0x00, 0x02, 0x05, 0x05, 0x00, 0x03, 0x07, 0x01, 0x01
        /*0010*/ 	.byte	0x02, 0x03, 0x00, 0x00, 0x02, 0x06, 0x01, 0x00, 0x04, 0x0b, 0x08, 0x00, 0x09, 0x00, 0x00, 0x00
        /*0020*/ 	.byte	0x00, 0x00, 0x00, 0x00


//--------------------- .nv.info._Z9atomicAddPi   --------------------------
	.section	.nv.info._Z9atomicAddPi,"",@"SHT_CUDA_INFO"
	.sectionflags	@""
	.align	4


	//----- nvinfo : EIATTR_CUDA_API_VERSION
	.align		4
        /*0000*/ 	.byte	0x04, 0x37
        /*0002*/ 	.short	(.L_13 - .L_12)
.L_12:
        /*0004*/ 	.word	0x00000082


	//----- nvinfo : EIATTR_KPARAM_INFO
	.align		4
.L_13:
        /*0008*/ 	.byte	0x04, 0x17
        /*000a*/ 	.short	(.L_15 - .L_14)
.L_14:
        /*000c*/ 	.word	0x00000000
        /*0010*/ 	.short	0x0000
        /*0012*/ 	.short	0x0000
        /*0014*/ 	.byte	0x00, 0xf5, 0x21, 0x00


	//----- nvinfo : EIATTR_SPARSE_MMA_MASK
	.align		4
.L_15:
        /*0018*/ 	.byte	0x03, 0x50
        /*001a*/ 	.short	0x0000


	//----- nvinfo : EIATTR_MAXREG_COUNT
	.align		4
        /*001c*/ 	.byte	0x03, 0x1b
        /*001e*/ 	.short	0x00ff


	//----- nvinfo : EIATTR_MERCURY_ISA_VERSION
	.align		4
        /*0020*/ 	.byte	0x03, 0x5f
        /*0022*/ 	.short	0x0101


	//----- nvinfo : EIATTR_INT_WARP_WIDE_INSTR_OFFSETS
	.align		4
        /*0024*/ 	.byte	0x04, 0x31
        /*0026*/ 	.short	(.L_17 - .L_16)


	//   ....[0]....
.L_16:
        /*0028*/ 	.word	0x00000030


	//----- nvinfo : EIATTR_VRC_CTA_INIT_COUNT
	.align		4
.L_17:
        /*002c*/ 	.byte	0x02, 0x4a
	.zero		1
	.zero		1


	//----- nvinfo : EIATTR_EXIT_INSTR_OFFSETS
	.align		4
        /*0030*/ 	.byte	0x04, 0x1c
        /*0032*/ 	.short	(.L_19 - .L_18)


	//   ....[0]....
.L_18:
        /*0034*/ 	.word	0x00000090


	//----- nvinfo : EIATTR_CBANK_PARAM_SIZE
	.align		4
.L_19:
        /*0038*/ 	.byte	0x03, 0x19
        /*003a*/ 	.short	0x0008


	//----- nvinfo : EIATTR_PARAM_CBANK
	.align		4
        /*003c*/ 	.byte	0x04, 0x0a
        /*003e*/ 	.short	(.L_21 - .L_20)
	.align		4
.L_20:
        /*0040*/ 	.word	index@(.nv.constant0._Z9atomicAddPi)
        /*0044*/ 	.short	0x0380
        /*0046*/ 	.short	0x0008


	//----- nvinfo : EIATTR_SW_WAR
	.align		4
.L_21:
        /*0048*/ 	.byte	0x04, 0x36
        /*004a*/ 	.short	(.L_23 - .L_22)
.L_22:
        /*004c*/ 	.word	0x00000008
.L_23:


//--------------------- .nv.info._Z12nonAtomicAddPi --------------------------
	.section	.nv.info._Z12nonAtomicAddPi,"",@"SHT_CUDA_INFO"
	.sectionflags	@""
	.align	4


	//----- nvinfo : EIATTR_CUDA_API_VERSION
	.align		4
        /*0000*/ 	.byte	0x04, 0x37
        /*0002*/ 	.short	(.L_25 - .L_24)
.L_24:
        /*0004*/ 	.word	0x00000082


	//----- nvinfo : EIATTR_KPARAM_INFO
	.align		4
.L_25:
        /*0008*/ 	.byte	0x04, 0x17
        /*000a*/ 	.short	(.L_27 - .L_26)
.L_26:
        /*000c*/ 	.word	0x00000000
        /*0010*/ 	.short	0x0000
        /*0012*/ 	.short	0x0000
        /*0014*/ 	.byte	0x00, 0xf5, 0x21, 0x00


	//----- nvinfo : EIATTR_SPARSE_MMA_MASK
	.align		4
.L_27:
        /*0018*/ 	.byte	0x03, 0x50
        /*001a*/ 	.short	0x0000


	//----- nvinfo : EIATTR_MAXREG_COUNT
	.align		4
        /*001c*/ 	.byte	0x03, 0x1b
        /*001e*/ 	.short	0x00ff


	//----- nvinfo : EIATTR_MERCURY_ISA_VERSION
	.align		4
        /*0020*/ 	.byte	0x03, 0x5f
        /*0022*/ 	.short	0x0101


	//----- nvinfo : EIATTR_VRC_CTA_INIT_COUNT
	.align		4
        /*0024*/ 	.byte	0x02, 0x4a
	.zero		1
	.zero		1


	//----- nvinfo : EIATTR_EXIT_INSTR_OFFSETS
	.align		4
        /*0028*/ 	.byte	0x04, 0x1c
        /*002a*/ 	.short	(.L_29 - .L_28)


	//   ....[0]....
.L_28:
        /*002c*/ 	.word	0x00000060


	//----- nvinfo : EIATTR_CBANK_PARAM_SIZE
	.align		4
.L_29:
        /*0030*/ 	.byte	0x03, 0x19
        /*0032*/ 	.short	0x0008


	//----- nvinfo : EIATTR_PARAM_CBANK
	.align		4
        /*0034*/ 	.byte	0x04, 0x0a
        /*0036*/ 	.short	(.L_31 - .L_30)
	.align		4
.L_30:
        /*0038*/ 	.word	index@(.nv.constant0._Z12nonAtomicAddPi)
        /*003c*/ 	.short	0x0380
        /*003e*/ 	.short	0x0008


	//----- nvinfo : EIATTR_SW_WAR
	.align		4
.L_31:
        /*0040*/ 	.byte	0x04, 0x36
        /*0042*/ 	.short	(.L_33 - .L_32)
.L_32:
        /*0044*/ 	.word	0x00000008
.L_33:


//--------------------- .nv.callgraph             --------------------------
	.section	.nv.callgraph,"",@"SHT_CUDA_CALLGRAPH"
	.align	4
	.sectionentsize	8
	.align		4
        /*0000*/ 	.word	0x00000000
	.align		4
        /*0004*/ 	.word	0xffffffff
	.align		4
        /*0008*/ 	.word	0x00000000
	.align		4
        /*000c*/ 	.word	0xfffffffe
	.align		4
        /*0010*/ 	.word	0x00000000
	.align		4
        /*0014*/ 	.word	0xfffffffd
	.align		4
        /*0018*/ 	.word	0x00000000
	.align		4
        /*001c*/ 	.word	0xfffffffc


//--------------------- .text._Z9atomicAddPi      --------------------------
	.section	.text._Z9atomicAddPi,"ax",@progbits
	.align	128
        .global         _Z9atomicAddPi
        .type           _Z9atomicAddPi,@function
        .size           _Z9atomicAddPi,(.L_x_2 - _Z9atomicAddPi)
        .other          _Z9atomicAddPi,@"STO_CUDA_ENTRY STV_DEFAULT"
_Z9atomicAddPi:
.text._Z9atomicAddPi:
[----:B------:R-:W-:Y:S01]  /*0000*/  LDC R1, c[0x0][0x37c] ;  /* 0x0000df00ff017b82 */ /* 0x000fe20000000800 */
[----:B------:R-:W0:Y:S07]  /*0010*/  S2R R0, SR_LANEID ;  /* 0x0000000000007919 */ /* 0x000e2e0000000000 */
[----:B------:R-:W1:Y:S01]  /*0020*/  LDC.64 R2, c[0x0][0x380] ;  /* 0x0000e000ff027b82 */ /* 0x000e620000000a00 */
[----:B------:R-:W-:Y:S01]  /*0030*/  VOTEU.ANY UR6, UPT, PT ;  /* 0x0000000000067886 */ /* 0x000fe200038e0100 */
[----:B------:R-:W1:Y:S01]  /*0040*/  LDCU.64 UR4, c[0x0][0x358] ;  /* 0x00006b00ff0477ac */ /* 0x000e620008000a00 */
[----:B------:R-:W1:Y:S01]  /*0050*/  POPC R5, UR6 ;  /* 0x0000000600057d09 */ /* 0x000e620008000000 */
[----:B------:R-:W-:-:S06]  /*0060*/  UFLO.U32 UR7, UR6 ;  /* 0x00000006000772bd */ /* 0x000fcc00080e0000 */
[----:B0-----:R-:W-:-:S13]  /*0070*/  ISETP.EQ.U32.AND P0, PT, R0, UR7, PT ;  /* 0x0000000700007c0c */ /* 0x001fda000bf02070 */
[----:B-1----:R-:W-:Y:S01]  /*0080*/  @P0 REDG.E.ADD.STRONG.GPU desc[UR4][R2.64], R5 ;  /* 0x000000050200098e */ /* 0x002fe2000c12e104 */
[----:B------:R-:W-:Y:S05]  /*0090*/  EXIT ;  /* 0x000000000000794d */ /* 0x000fea0003800000 */
.L_x_0:
[----:B------:R-:W-:-:S00]  /*00a0*/  BRA `(.L_x_0) ;  /* 0xfffffffc00fc7947 */ /* 0x000fc0000383ffff */
[----:B------:R-:W-:-:S00]  /*00b0*/  NOP ;  /* 0x0000000000007918 */ /* 0x000fc00000000000 */
        /* <DEDUP_REMOVED lines=12> */
.L_x_2:


//--------------------- .text._Z12nonAtomicAddPi  --------------------------
	.section	.text._Z12nonAtomicAddPi,"ax",@progbits
	.align	128
        .global         _Z12nonAtomicAddPi
        .type           _Z12nonAtomicAddPi,@function
        .size           _Z12nonAtomicAddPi,(.L_x_3 - _Z12nonAtomicAddPi)
        .other          _Z12nonAtomicAddPi,@"STO_CUDA_ENTRY STV_DEFAULT"
_Z12nonAtomicAddPi:
.text._Z12nonAtomicAddPi:
[----:B------:R-:W-:Y:S08]  /*0000*/  LDC R1, c[0x0][0x37c] ;  /* 0x0000df00ff017b82 */ /* 0x000ff00000000800 */
[----:B------:R-:W0:Y:S01]  /*0010*/  LDC.64 R2, c[0x0][0x380] ;  /* 0x0000e000ff027b82 */ /* 0x000e220000000a00 */
[----:B------:R-:W0:Y:S02]  /*0020*/  LDCU.64 UR4, c[0x0][0x358] ;  /* 0x00006b00ff0477ac */ /* 0x000e240008000a00 */
[----:B0-----:R-:W2:Y:S02]  /*0030*/  LDG.E R0, desc[UR4][R2.64] ;  /* 0x0000000402007981 */ /* 0x001ea4000c1e1900 */
[----:B--2---:R-:W-:-:S05]  /*0040*/  IADD3 R5, PT, PT, R0, 0x1, RZ ;  /* 0x0000000100057810 */ /* 0x004fca0007ffe0ff */
[----:B------:R-:W-:Y:S01]  /*0050*/  STG.E desc[UR4][R2.64], R5 ;  /* 0x0000000502007986 */ /* 0x000fe2000c101904 */
[----:B------:R-:W-:Y:S05]  /*0060*/  EXIT ;  /* 0x000000000000794d */ /* 0x000fea0003800000 */
.L_x_1:
        /* <DEDUP_REMOVED lines=9> */
.L_x_3:


//--------------------- .nv.shared.reserved.0     --------------------------
	.section	.nv.shared.reserved.0,"aw",@nobits
	.weak		__nv_reservedSMEM_offset_0_alias
	.size		__nv_reservedSMEM_offset_0_alias, 0, 64
	.other		__nv_reservedSMEM_offset_0_alias,@"STO_CUDA_RESERVED_SHARED STV_DEFAULT"
__nv_reservedSMEM_offset_0_alias:
	.zero		0
	.zero		64


//--------------------- .nv.constant0._Z9atomicAddPi --------------------------
	.section	.nv.constant0._Z9atomicAddPi,"a",@progbits
	.sectionflags	@""
	.align	4
.nv.constant0._Z9atomicAddPi:
	.zero		904


//--------------------- .nv.constant0._Z12nonAtomicAddPi --------------------------
	.section	.nv.constant0._Z12nonAtomicAddPi,"a",@progbits
	.sectionflags	@""
	.align	4
.nv.constant0._Z12nonAtomicAddPi:
	.zero		904


//--------------------- SYMBOLS --------------------------

	.type		.nv.reservedSmem.offset0,@object
	.size		.nv.reservedSmem.offset0,0x4
